	.headerflags	@"EF_CUDA_TEXMODE_UNIFIED EF_CUDA_64BIT_ADDRESS EF_CUDA_ACCELERATORS EF_CUDA_SM90 EF_CUDA_VIRTUAL_SM(EF_CUDA_SM90)"
	.elftype	@"ET_EXEC"


//--------------------- .nv.info                  --------------------------
	.section	.nv.info,"",@"SHT_CUDA_INFO"
	.align	4


	//----- nvinfo : EIATTR_REGCOUNT
	.align		4
        /*0000*/ 	.byte	0x04, 0x2f
        /*0002*/ 	.short	(.L_1 - .L_0)
	.align		4
.L_0:
        /*0004*/ 	.word	index@(triton_poi_fused_cat_3)
        /*0008*/ 	.word	0x00000016


	//----- nvinfo : EIATTR_MIN_STACK_SIZE
	.align		4
.L_1:
        /*000c*/ 	.byte	0x04, 0x12
        /*000e*/ 	.short	(.L_3 - .L_2)
	.align		4
.L_2:
        /*0010*/ 	.word	index@(triton_poi_fused_cat_3)
        /*0014*/ 	.word	0x00000000


	//----- nvinfo : EIATTR_FRAME_SIZE
	.align		4
.L_3:
        /*0018*/ 	.byte	0x04, 0x11
        /*001a*/ 	.short	(.L_5 - .L_4)
	.align		4
.L_4:
        /*001c*/ 	.word	index@(triton_poi_fused_cat_3)
        /*0020*/ 	.word	0x00000000


	//----- nvinfo : EIATTR_MIN_STACK_SIZE
	.align		4
.L_5:
        /*0024*/ 	.byte	0x04, 0x12
        /*0026*/ 	.short	(.L_7 - .L_6)
	.align		4
.L_6:
        /*0028*/ 	.word	index@(triton_poi_fused_cat_3)
        /*002c*/ 	.word	0x00000000
.L_7:


//--------------------- .nv.info.triton_poi_fused_cat_3 --------------------------
	.section	.nv.info.triton_poi_fused_cat_3,"",@"SHT_CUDA_INFO"
	.sectionflags	@""
	.align	4


	//----- nvinfo : EIATTR_CUDA_API_VERSION
	.align		4
        /*0000*/ 	.byte	0x04, 0x37
        /*0002*/ 	.short	(.L_9 - .L_8)
.L_8:
        /*0004*/ 	.word	0x0000007c


	//----- nvinfo : EIATTR_KPARAM_INFO
	.align		4
.L_9:
        /*0008*/ 	.byte	0x04, 0x17
        /*000a*/ 	.short	(.L_11 - .L_10)
.L_10:
        /*000c*/ 	.word	0x00000000
        /*0010*/ 	.short	0x0006
        /*0012*/ 	.short	0x0030
        /*0014*/ 	.byte	0x00, 0xf0, 0x11, 0x00


	//----- nvinfo : EIATTR_KPARAM_INFO
	.align		4
.L_11:
        /*0018*/ 	.byte	0x04, 0x17
        /*001a*/ 	.short	(.L_13 - .L_12)
.L_12:
        /*001c*/ 	.word	0x00000000
        /*0020*/ 	.short	0x0005
        /*0022*/ 	.short	0x0028
        /*0024*/ 	.byte	0x00, 0xf4, 0x21, 0x00


	//----- nvinfo : EIATTR_KPARAM_INFO
	.align		4
.L_13:
        /*0028*/ 	.byte	0x04, 0x17
        /*002a*/ 	.short	(.L_15 - .L_14)
.L_14:
        /*002c*/ 	.word	0x00000000
        /*0030*/ 	.short	0x0004
        /*0032*/ 	.short	0x0020
        /*0034*/ 	.byte	0x00, 0xf4, 0x21, 0x00


	//----- nvinfo : EIATTR_KPARAM_INFO
	.align		4
.L_15:
        /*0038*/ 	.byte	0x04, 0x17
        /*003a*/ 	.short	(.L_17 - .L_16)
.L_16:
        /*003c*/ 	.word	0x00000000
        /*0040*/ 	.short	0x0003
        /*0042*/ 	.short	0x0018
        /*0044*/ 	.byte	0x00, 0xf4, 0x21, 0x00


	//----- nvinfo : EIATTR_KPARAM_INFO
	.align		4
.L_17:
        /*0048*/ 	.byte	0x04, 0x17
        /*004a*/ 	.short	(.L_19 - .L_18)
.L_18:
        /*004c*/ 	.word	0x00000000
        /*0050*/ 	.short	0x0002
        /*0052*/ 	.short	0x0010
        /*0054*/ 	.byte	0x00, 0xf4, 0x21, 0x00


	//----- nvinfo : EIATTR_KPARAM_INFO
	.align		4
.L_19:
        /*0058*/ 	.byte	0x04, 0x17
        /*005a*/ 	.short	(.L_21 - .L_20)
.L_20:
        /*005c*/ 	.word	0x00000000
        /*0060*/ 	.short	0x0001
        /*0062*/ 	.short	0x0008
        /*0064*/ 	.byte	0x00, 0xf4, 0x21, 0x00


	//----- nvinfo : EIATTR_KPARAM_INFO
	.align		4
.L_21:
        /*0068*/ 	.byte	0x04, 0x17
        /*006a*/ 	.short	(.L_23 - .L_22)
.L_22:
        /*006c*/ 	.word	0x00000000
        /*0070*/ 	.short	0x0000
        /*0072*/ 	.short	0x0000
        /*0074*/ 	.byte	0x00, 0xf4, 0x21, 0x00


	//----- nvinfo : EIATTR_SPARSE_MMA_MASK
	.align		4
.L_23:
        /*0078*/ 	.byte	0x03, 0x50
        /*007a*/ 	.short	0x0000


	//----- nvinfo : EIATTR_MAXREG_COUNT
	.align		4
        /*007c*/ 	.byte	0x03, 0x1b
        /*007e*/ 	.short	0x00ff


	//----- nvinfo : EIATTR_EXIT_INSTR_OFFSETS
	.align		4
        /*0080*/ 	.byte	0x04, 0x1c
        /*0082*/ 	.short	(.L_25 - .L_24)


	//   ....[0]....
.L_24:
        /*0084*/ 	.word	0x00000440


	//   ....[1]....
        /*0088*/ 	.word	0x00000460


	//----- nvinfo : EIATTR_REQNTID
	.align		4
.L_25:
        /*008c*/ 	.byte	0x04, 0x10
        /*008e*/ 	.short	(.L_27 - .L_26)
.L_26:
        /*0090*/ 	.word	0x00000080
        /*0094*/ 	.word	0x00000001
        /*0098*/ 	.word	0x00000001


	//----- nvinfo : EIATTR_CBANK_PARAM_SIZE
	.align		4
.L_27:
        /*009c*/ 	.byte	0x03, 0x19
        /*009e*/ 	.short	0x0034


	//----- nvinfo : EIATTR_PARAM_CBANK
	.align		4
        /*00a0*/ 	.byte	0x04, 0x0a
        /*00a2*/ 	.short	(.L_29 - .L_28)
	.align		4
.L_28:
        /*00a4*/ 	.word	index@(.nv.constant0.triton_poi_fused_cat_3)
        /*00a8*/ 	.short	0x0210
        /*00aa*/ 	.short	0x0034


	//----- nvinfo : EIATTR_SW_WAR
	.align		4
.L_29:
        /*00ac*/ 	.byte	0x04, 0x36
        /*00ae*/ 	.short	(.L_31 - .L_30)
.L_30:
        /*00b0*/ 	.word	0x00000008
.L_31:


//--------------------- .nv.callgraph             --------------------------
	.section	.nv.callgraph,"",@"SHT_CUDA_CALLGRAPH"
	.align	4
	.sectionentsize	8
	.align		4
        /*0000*/ 	.word	0x00000000
	.align		4
        /*0004*/ 	.word	0xffffffff
	.align		4
        /*0008*/ 	.word	0x00000000
	.align		4
        /*000c*/ 	.word	0xfffffffe
	.align		4
        /*0010*/ 	.word	0x00000000
	.align		4
        /*0014*/ 	.word	0xfffffffd
	.align		4
        /*0018*/ 	.word	0x00000000
	.align		4
        /*001c*/ 	.word	0xfffffffc


//--------------------- .text.triton_poi_fused_cat_3 --------------------------
	.section	.text.triton_poi_fused_cat_3,"ax",@progbits
	.align	128
        .global         triton_poi_fused_cat_3
        .type           triton_poi_fused_cat_3,@function
        .size           triton_poi_fused_cat_3,(.L_x_1 - triton_poi_fused_cat_3)
        .other          triton_poi_fused_cat_3,@"STO_CUDA_ENTRY STV_DEFAULT"
triton_poi_fused_cat_3:
.text.triton_poi_fused_cat_3:
[----:B------:R-:W0:Y:S01]  /*0000*/  LDC R1, c[0x0][0x28] ;  /* 0x00000a00ff017b82 */ /* 0x000e220000000800 */
[----:B------:R-:W1:Y:S07]  /*0010*/  S2R R0, SR_TID.X ;  /* 0x0000000000007919 */ /* 0x000e6e0000002100 */
[----:B------:R-:W2:Y:S01]  /*0020*/  LDC.64 R8, c[0x0][0x210] ;  /* 0x00008400ff087b82 */ /* 0x000ea20000000a00 */
[----:B------:R-:W-:Y:S01]  /*0030*/  ULDC.64 UR4, c[0x0][0x208] ;  /* 0x0000820000047ab9 */ /* 0x000fe20000000a00 */
[----:B------:R-:W-:Y:S01]  /*0040*/  ULDC.64 UR6, c[0x0][0x230] ;  /* 0x00008c0000067ab9 */ /* 0x000fe20000000a00 */
[----:B------:R-:W3:Y:S05]  /*0050*/  S2R R3, SR_CTAID.X ;  /* 0x0000000000037919 */ /* 0x000eea0000002500 */
[----:B------:R-:W4:Y:S01]  /*0060*/  LDC.64 R6, c[0x0][0x220] ;  /* 0x00008800ff067b82 */ /* 0x000f220000000a00 */
[----:B-1----:R-:W-:-:S05]  /*0070*/  LOP3.LUT R0, R0, 0x7f, RZ, 0xc0, !PT ;  /* 0x0000007f00007812 */ /* 0x002fca00078ec0ff */
[----:B---3--:R-:W-:Y:S02]  /*0080*/  IMAD R0, R3, 0x80, R0 ;  /* 0x0000008003007824 */ /* 0x008fe400078e0200 */
[----:B------:R-:W1:Y:S03]  /*0090*/  LDC.64 R2, c[0x0][0x218] ;  /* 0x00008600ff027b82 */ /* 0x000e660000000a00 */
[----:B------:R-:W-:-:S04]  /*00a0*/  SHF.R.S32.HI R5, RZ, 0x1f, R0 ;  /* 0x0000001fff057819 */ /* 0x000fc80000011400 */
[CC--:B------:R-:W-:Y:S02]  /*00b0*/  LEA.HI R10, R5.reuse, R0.reuse, RZ, 0x4 ;  /* 0x00000000050a7211 */ /* 0x0c0fe400078f20ff */
[----:B------:R-:W-:Y:S02]  /*00c0*/  LEA.HI R12, R5, R0, RZ, 0x7 ;  /* 0x00000000050c7211 */ /* 0x000fe400078f38ff */
[----:B------:R-:W-:Y:S02]  /*00d0*/  SHF.R.S32.HI R11, RZ, 0x4, R10 ;  /* 0x00000004ff0b7819 */ /* 0x000fe4000001140a */
[----:B------:R-:W-:Y:S02]  /*00e0*/  SHF.R.S32.HI R13, RZ, 0x7, R12 ;  /* 0x00000007ff0d7819 */ /* 0x000fe4000001140c */
[----:B------:R-:W-:Y:S02]  /*00f0*/  LEA.HI R4, R11, R11, RZ, 0x3 ;  /* 0x0000000b0b047211 */ /* 0x000fe400078f18ff */
[----:B------:R-:W-:Y:S01]  /*0100*/  LOP3.LUT R12, R12, 0xffffff80, RZ, 0xc0, !PT ;  /* 0xffffff800c0c7812 */ /* 0x000fe200078ec0ff */
[----:B------:R-:W-:Y:S01]  /*0110*/  IMAD.SHL.U32 R13, R13, 0x40, RZ ;  /* 0x000000400d0d7824 */ /* 0x000fe200078e00ff */
[----:B------:R-:W-:-:S04]  /*0120*/  LOP3.LUT R4, R4, 0xfffffff8, RZ, 0xc0, !PT ;  /* 0xfffffff804047812 */ /* 0x000fc800078ec0ff */
[----:B------:R-:W-:Y:S01]  /*0130*/  IADD3 R19, R13, R0, -R12 ;  /* 0x000000000d137210 */ /* 0x000fe20007ffe80c */
[----:B------:R-:W-:Y:S02]  /*0140*/  IMAD.IADD R11, R11, 0x1, -R4 ;  /* 0x000000010b0b7824 */ /* 0x000fe400078e0a04 */
[----:B------:R-:W3:Y:S01]  /*0150*/  LDC.64 R4, c[0x0][0x228] ;  /* 0x00008a00ff047b82 */ /* 0x000ee20000000a00 */
[----:B------:R-:W-:Y:S02]  /*0160*/  IMAD.MOV.U32 R12, RZ, RZ, RZ ;  /* 0x000000ffff0c7224 */ /* 0x000fe400078e00ff */
[----:B------:R-:W-:Y:S01]  /*0170*/  ISETP.GE.AND P2, PT, R11, 0x4, PT ;  /* 0x000000040b00780c */ /* 0x000fe20003f46270 */
[C---:B--2---:R-:W-:Y:S01]  /*0180*/  IMAD.WIDE R14, R19.reuse, 0x4, R8 ;  /* 0x00000004130e7825 */ /* 0x044fe200078e0208 */
[----:B------:R-:W-:Y:S02]  /*0190*/  CS2R R8, SRZ ;  /* 0x0000000000087805 */ /* 0x000fe4000001ff00 */
[----:B------:R-:W-:Y:S01]  /*01a0*/  ISETP.LT.AND P5, PT, R0, 0x200, !P2 ;  /* 0x000002000000780c */ /* 0x000fe200057a1270 */
[----:B-1----:R-:W-:-:S04]  /*01b0*/  IMAD.WIDE R16, R19, 0x4, R2 ;  /* 0x0000000413107825 */ /* 0x002fc800078e0202 */
[----:B------:R-:W-:Y:S02]  /*01c0*/  IMAD.MOV.U32 R2, RZ, RZ, RZ ;  /* 0x000000ffff027224 */ /* 0x000fe400078e00ff */
[----:B----4-:R-:W-:-:S06]  /*01d0*/  IMAD.WIDE R6, R19, 0x4, R6 ;  /* 0x0000000413067825 */ /* 0x010fcc00078e0206 */
[----:B------:R1:W2:Y:S04]  /*01e0*/  @P5 LDG.E R12, desc[UR4][R14.64] ;  /* 0x000000040e0c5981 */ /* 0x0002a8000c1e1900 */
[----:B------:R-:W4:Y:S01]  /*01f0*/  @P5 LDG.E R8, desc[UR4][R16.64] ;  /* 0x0000000410085981 */ /* 0x000f22000c1e1900 */
[----:B---3--:R-:W-:Y:S01]  /*0200*/  IMAD.WIDE R4, R19, 0x4, R4 ;  /* 0x0000000413047825 */ /* 0x008fe200078e0204 */
[----:B------:R-:W-:Y:S02]  /*0210*/  LOP3.LUT R3, R10, 0xfffffff0, RZ, 0xc0, !PT ;  /* 0xfffffff00a037812 */ /* 0x000fe400078ec0ff */
[----:B------:R3:W5:Y:S03]  /*0220*/  @P5 LDG.E R2, desc[UR4][R6.64] ;  /* 0x0000000406025981 */ /* 0x000766000c1e1900 */
[C---:B------:R-:W-:Y:S01]  /*0230*/  IMAD.IADD R10, R0.reuse, 0x1, -R3 ;  /* 0x00000001000a7824 */ /* 0x040fe200078e0a03 */
[----:B------:R3:W5:Y:S01]  /*0240*/  @P5 LDG.E R9, desc[UR4][R4.64] ;  /* 0x0000000404095981 */ /* 0x000762000c1e1900 */
[----:B------:R-:W-:Y:S01]  /*0250*/  IMAD.SHL.U32 R3, R11, 0x10, RZ ;  /* 0x000000100b037824 */ /* 0x000fe200078e00ff */
[----:B------:R-:W-:-:S02]  /*0260*/  ISETP.GE.AND P0, PT, R0, 0x200, PT ;  /* 0x000002000000780c */ /* 0x000fc40003f06270 */
[--C-:B-1----:R-:W-:Y:S02]  /*0270*/  SHF.R.S32.HI R14, RZ, 0x1f, R13.reuse ;  /* 0x0000001fff0e7819 */ /* 0x102fe4000001140d */
[----:B------:R-:W-:Y:S01]  /*0280*/  IADD3 R13, P3, P4, R3, R10, R13 ;  /* 0x0000000a030d7210 */ /* 0x000fe20007c7e00d */
[----:B---3--:R-:W-:Y:S01]  /*0290*/  IMAD.MOV.U32 R7, RZ, RZ, RZ ;  /* 0x000000ffff077224 */ /* 0x008fe200078e00ff */
[----:B------:R-:W-:Y:S02]  /*02a0*/  SHF.R.S32.HI R10, RZ, 0x1f, R10 ;  /* 0x0000001fff0a7819 */ /* 0x000fe4000001140a */
[----:B------:R-:W-:Y:S02]  /*02b0*/  SHF.R.S32.HI R3, RZ, 0x1f, R3 ;  /* 0x0000001fff037819 */ /* 0x000fe40000011403 */
[----:B------:R-:W-:Y:S02]  /*02c0*/  ISETP.GT.AND P1, PT, R11, 0x3, !P0 ;  /* 0x000000030b00780c */ /* 0x000fe40004724270 */
[----:B------:R-:W-:-:S02]  /*02d0*/  IADD3.X R10, R3, R10, R14, P3, P4 ;  /* 0x0000000a030a7210 */ /* 0x000fc40001fe840e */
[----:B0-----:R-:W-:-:S04]  /*02e0*/  LEA R4, P3, R13, UR6, 0x2 ;  /* 0x000000060d047c11 */ /* 0x001fc8000f8610ff */
[----:B------:R-:W-:-:S05]  /*02f0*/  LEA.HI.X R5, R13, UR7, R10, 0x2, P3 ;  /* 0x000000070d057c11 */ /* 0x000fca00098f140a */
[----:B------:R0:W3:Y:S01]  /*0300*/  @P1 LDG.E R7, desc[UR4][R4.64+-0x100] ;  /* 0xffff000404071981 */ /* 0x0000e2000c1e1900 */
[----:B--2---:R-:W-:Y:S02]  /*0310*/  SEL R12, R12, RZ, P5 ;  /* 0x000000ff0c0c7207 */ /* 0x004fe40002800000 */
[----:B----4-:R-:W-:Y:S02]  /*0320*/  SEL R8, R8, RZ, P5 ;  /* 0x000000ff08087207 */ /* 0x010fe40002800000 */
[----:B------:R-:W-:Y:S02]  /*0330*/  FSETP.GT.AND P6, PT, R12, RZ, PT ;  /* 0x000000ff0c00720b */ /* 0x000fe40003fc4000 */
[----:B------:R-:W-:Y:S02]  /*0340*/  FSETP.GT.AND P4, PT, R8, RZ, PT ;  /* 0x000000ff0800720b */ /* 0x000fe40003f84000 */
[----:B-----5:R-:W-:Y:S02]  /*0350*/  SEL R6, R2, RZ, P5 ;  /* 0x000000ff02067207 */ /* 0x020fe40002800000 */
[----:B------:R-:W1:Y:S01]  /*0360*/  LDC.64 R2, c[0x0][0x238] ;  /* 0x00008e00ff027b82 */ /* 0x000e620000000a00 */
[----:B------:R-:W-:-:S02]  /*0370*/  SEL R9, R9, RZ, P5 ;  /* 0x000000ff09097207 */ /* 0x000fc40002800000 */
[----:B------:R-:W-:Y:S02]  /*0380*/  FSETP.GT.AND P3, PT, R6, RZ, PT ;  /* 0x000000ff0600720b */ /* 0x000fe40003f64000 */
[----:B------:R-:W-:Y:S02]  /*0390*/  FSETP.GT.AND P5, PT, R9, RZ, PT ;  /* 0x000000ff0900720b */ /* 0x000fe40003fa4000 */
[----:B------:R-:W-:Y:S02]  /*03a0*/  @!P6 FMUL R12, R12, 0.20000000298023223877 ;  /* 0x3e4ccccd0c0ce820 */ /* 0x000fe40000400000 */
[----:B------:R-:W-:Y:S02]  /*03b0*/  @!P4 FMUL R8, R8, 0.20000000298023223877 ;  /* 0x3e4ccccd0808c820 */ /* 0x000fe40000400000 */
[----:B0-----:R-:W-:-:S04]  /*03c0*/  FADD R5, RZ, R12 ;  /* 0x0000000cff057221 */ /* 0x001fc80000000000 */
[----:B------:R-:W-:Y:S01]  /*03d0*/  FADD R5, R5, R8 ;  /* 0x0000000805057221 */ /* 0x000fe20000000000 */
[----:B------:R-:W-:Y:S02]  /*03e0*/  @!P3 FMUL R6, R6, 0.20000000298023223877 ;  /* 0x3e4ccccd0606b820 */ /* 0x000fe40000400000 */
[----:B------:R-:W-:Y:S02]  /*03f0*/  @!P5 FMUL R9, R9, 0.20000000298023223877 ;  /* 0x3e4ccccd0909d820 */ /* 0x000fe40000400000 */
[----:B------:R-:W-:-:S04]  /*0400*/  FADD R6, R5, R6 ;  /* 0x0000000605067221 */ /* 0x000fc80000000000 */
[----:B------:R-:W-:Y:S01]  /*0410*/  FADD R9, R6, R9 ;  /* 0x0000000906097221 */ /* 0x000fe20000000000 */
[----:B-1----:R-:W-:Y:S01]  /*0420*/  IMAD.WIDE R2, R0, 0x4, R2 ;  /* 0x0000000400027825 */ /* 0x002fe200078e0202 */
[----:B---3--:R-:W-:Y:S01]  /*0430*/  @P2 SEL R9, R7, RZ, P1 ;  /* 0x000000ff07092207 */ /* 0x008fe20000800000 */
[----:B------:R-:W-:Y:S06]  /*0440*/  @P0 EXIT ;  /* 0x000000000000094d */ /* 0x000fec0003800000 */
[----:B------:R-:W-:Y:S01]  /*0450*/  STG.E desc[UR4][R2.64], R9 ;  /* 0x0000000902007986 */ /* 0x000fe2000c101904 */
[----:B------:R-:W-:Y:S05]  /*0460*/  EXIT ;  /* 0x000000000000794d */ /* 0x000fea0003800000 */
.L_x_0:
[----:B------:R-:W-:-:S00]  /*0470*/  BRA `(.L_x_0) ;  /* 0xfffffffc00fc7947 */ /* 0x000fc0000383ffff */
[----:B------:R-:W-:-:S00]  /*0480*/  NOP ;  /* 0x0000000000007918 */ /* 0x000fc00000000000 */
[----:B------:R-:W-:-:S00]  /*0490*/  NOP ;  /* 0x0000000000007918 */ /* 0x000fc00000000000 */
[----:B------:R-:W-:-:S00]  /*04a0*/  NOP ;  /* 0x0000000000007918 */ /* 0x000fc00000000000 */
[----:B------:R-:W-:-:S00]  /*04b0*/  NOP ;  /* 0x0000000000007918 */ /* 0x000fc00000000000 */
[----:B------:R-:W-:-:S00]  /*04c0*/  NOP ;  /* 0x0000000000007918 */ /* 0x000fc00000000000 */
[----:B------:R-:W-:-:S00]  /*04d0*/  NOP ;  /* 0x0000000000007918 */ /* 0x000fc00000000000 */
[----:B------:R-:W-:-:S00]  /*04e0*/  NOP ;  /* 0x0000000000007918 */ /* 0x000fc00000000000 */
[----:B------:R-:W-:-:S00]  /*04f0*/  NOP ;  /* 0x0000000000007918 */ /* 0x000fc00000000000 */
.L_x_1:


//--------------------- .nv.constant0.triton_poi_fused_cat_3 --------------------------
	.section	.nv.constant0.triton_poi_fused_cat_3,"a",@progbits
	.sectionflags	@""
	.align	4
.nv.constant0.triton_poi_fused_cat_3:
	.zero		580
